//
// Generated by NVIDIA NVVM Compiler
//
// Compiler Build ID: CL-36424714
// Cuda compilation tools, release 13.0, V13.0.88
// Based on NVVM 20.0.0
//

.version 9.0
.target sm_100
.address_size 64

	// .globl	_Z15kernel_mat_multPiPfS0_S0_
.extern .func  (.param .b32 func_retval0) vprintf
(
	.param .b64 vprintf_param_0,
	.param .b64 vprintf_param_1
)
;
.global .align 1 .b8 $str[12] = {10, 77, 97, 116, 114, 105, 120, 32, 37, 99, 10};
.global .align 1 .b8 $str$1[2] = {10};
.global .align 1 .b8 $str$2[5] = {91, 37, 102, 93};

.visible .entry _Z15kernel_mat_multPiPfS0_S0_(
	.param .u64 .ptr .align 1 _Z15kernel_mat_multPiPfS0_S0__param_0,
	.param .u64 .ptr .align 1 _Z15kernel_mat_multPiPfS0_S0__param_1,
	.param .u64 .ptr .align 1 _Z15kernel_mat_multPiPfS0_S0__param_2,
	.param .u64 .ptr .align 1 _Z15kernel_mat_multPiPfS0_S0__param_3
)
{
	.reg .pred 	%p<14>;
	.reg .b32 	%r<49>;
	.reg .b32 	%f<68>;
	.reg .b64 	%rd<57>;

	ld.param.u64 	%rd15, [_Z15kernel_mat_multPiPfS0_S0__param_0];
	ld.param.u64 	%rd16, [_Z15kernel_mat_multPiPfS0_S0__param_1];
	ld.param.u64 	%rd17, [_Z15kernel_mat_multPiPfS0_S0__param_2];
	ld.param.u64 	%rd14, [_Z15kernel_mat_multPiPfS0_S0__param_3];
	cvta.to.global.u64 	%rd1, %rd17;
	cvta.to.global.u64 	%rd2, %rd16;
	cvta.to.global.u64 	%rd3, %rd15;
	mov.u32 	%r22, %ctaid.y;
	mov.u32 	%r23, %ntid.y;
	mov.u32 	%r24, %tid.y;
	mad.lo.s32 	%r43, %r22, %r23, %r24;
	mov.u32 	%r26, %ctaid.x;
	mov.u32 	%r27, %ntid.x;
	mov.u32 	%r28, %tid.x;
	mad.lo.s32 	%r2, %r26, %r27, %r28;
	ld.global.u32 	%r42, [%rd3];
	max.s32 	%r30, %r43, %r2;
	setp.gt.s32 	%p1, %r30, %r42;
	setp.ge.u32 	%p2, %r43, %r42;
	or.pred  	%p3, %p1, %p2;
	@%p3 bra 	$L__BB0_15;
	cvta.to.global.u64 	%rd4, %rd14;
$L__BB0_2:
	setp.lt.s32 	%p4, %r42, 1;
	mov.f32 	%f67, 0f00000000;
	@%p4 bra 	$L__BB0_14;
	mul.lo.s32 	%r6, %r42, %r43;
	setp.lt.u32 	%p5, %r42, 8;
	mov.f32 	%f67, 0f00000000;
	mov.b32 	%r47, 0;
	@%p5 bra 	$L__BB0_6;
	and.b32  	%r32, %r42, 2147483640;
	neg.s32 	%r45, %r32;
	mul.wide.u32 	%rd18, %r42, 4;
	add.s64 	%rd5, %rd1, %rd18;
	mul.wide.u32 	%rd19, %r42, 12;
	add.s64 	%rd6, %rd1, %rd19;
	mul.wide.u32 	%rd20, %r42, 16;
	add.s64 	%rd7, %rd1, %rd20;
	mul.wide.u32 	%rd21, %r42, 20;
	add.s64 	%rd8, %rd1, %rd21;
	mul.wide.u32 	%rd22, %r42, 24;
	add.s64 	%rd9, %rd1, %rd22;
	mul.wide.u32 	%rd23, %r42, 28;
	add.s64 	%rd10, %rd1, %rd23;
	mul.wide.u32 	%rd24, %r6, 4;
	add.s64 	%rd25, %rd2, %rd24;
	add.s64 	%rd56, %rd25, 16;
	mov.f32 	%f67, 0f00000000;
	mov.u32 	%r44, %r2;
$L__BB0_5:
	.pragma "nounroll";
	and.b32  	%r47, %r42, 2147483640;
	mul.wide.s32 	%rd26, %r44, 4;
	add.s64 	%rd27, %rd5, %rd26;
	mul.wide.u32 	%rd28, %r42, 8;
	add.s64 	%rd29, %rd1, %rd26;
	add.s64 	%rd30, %rd29, %rd28;
	add.s64 	%rd31, %rd6, %rd26;
	add.s64 	%rd32, %rd7, %rd26;
	add.s64 	%rd33, %rd8, %rd26;
	add.s64 	%rd34, %rd9, %rd26;
	add.s64 	%rd35, %rd10, %rd26;
	ld.global.f32 	%f17, [%rd56+-16];
	ld.global.f32 	%f18, [%rd29];
	fma.rn.f32 	%f19, %f17, %f18, %f67;
	ld.global.f32 	%f20, [%rd56+-12];
	ld.global.f32 	%f21, [%rd27];
	fma.rn.f32 	%f22, %f20, %f21, %f19;
	ld.global.f32 	%f23, [%rd56+-8];
	ld.global.f32 	%f24, [%rd30];
	fma.rn.f32 	%f25, %f23, %f24, %f22;
	ld.global.f32 	%f26, [%rd56+-4];
	ld.global.f32 	%f27, [%rd31];
	fma.rn.f32 	%f28, %f26, %f27, %f25;
	ld.global.f32 	%f29, [%rd56];
	ld.global.f32 	%f30, [%rd32];
	fma.rn.f32 	%f31, %f29, %f30, %f28;
	ld.global.f32 	%f32, [%rd56+4];
	ld.global.f32 	%f33, [%rd33];
	fma.rn.f32 	%f34, %f32, %f33, %f31;
	ld.global.f32 	%f35, [%rd56+8];
	ld.global.f32 	%f36, [%rd34];
	fma.rn.f32 	%f37, %f35, %f36, %f34;
	ld.global.f32 	%f38, [%rd56+12];
	ld.global.f32 	%f39, [%rd35];
	fma.rn.f32 	%f67, %f38, %f39, %f37;
	add.s32 	%r45, %r45, 8;
	shl.b32 	%r33, %r42, 3;
	add.s32 	%r44, %r44, %r33;
	add.s64 	%rd56, %rd56, 32;
	setp.ne.s32 	%p6, %r45, 0;
	@%p6 bra 	$L__BB0_5;
$L__BB0_6:
	and.b32  	%r14, %r42, 7;
	setp.eq.s32 	%p7, %r14, 0;
	@%p7 bra 	$L__BB0_14;
	and.b32  	%r15, %r42, 3;
	setp.lt.u32 	%p8, %r14, 4;
	@%p8 bra 	$L__BB0_9;
	add.s32 	%r34, %r6, %r47;
	mul.wide.s32 	%rd36, %r34, 4;
	add.s64 	%rd37, %rd2, %rd36;
	ld.global.f32 	%f41, [%rd37];
	mad.lo.s32 	%r35, %r42, %r47, %r2;
	mul.wide.s32 	%rd38, %r35, 4;
	add.s64 	%rd39, %rd1, %rd38;
	ld.global.f32 	%f42, [%rd39];
	fma.rn.f32 	%f43, %f41, %f42, %f67;
	ld.global.f32 	%f44, [%rd37+4];
	mul.wide.u32 	%rd40, %r42, 4;
	add.s64 	%rd41, %rd39, %rd40;
	ld.global.f32 	%f45, [%rd41];
	fma.rn.f32 	%f46, %f44, %f45, %f43;
	ld.global.f32 	%f47, [%rd37+8];
	add.s64 	%rd42, %rd41, %rd40;
	ld.global.f32 	%f48, [%rd42];
	fma.rn.f32 	%f49, %f47, %f48, %f46;
	ld.global.f32 	%f50, [%rd37+12];
	add.s64 	%rd43, %rd42, %rd40;
	ld.global.f32 	%f51, [%rd43];
	fma.rn.f32 	%f67, %f50, %f51, %f49;
	add.s32 	%r47, %r47, 4;
$L__BB0_9:
	setp.eq.s32 	%p9, %r15, 0;
	@%p9 bra 	$L__BB0_14;
	setp.eq.s32 	%p10, %r15, 1;
	@%p10 bra 	$L__BB0_12;
	add.s32 	%r36, %r6, %r47;
	mul.wide.s32 	%rd44, %r36, 4;
	add.s64 	%rd45, %rd2, %rd44;
	ld.global.f32 	%f53, [%rd45];
	mad.lo.s32 	%r37, %r42, %r47, %r2;
	mul.wide.s32 	%rd46, %r37, 4;
	add.s64 	%rd47, %rd1, %rd46;
	ld.global.f32 	%f54, [%rd47];
	fma.rn.f32 	%f55, %f53, %f54, %f67;
	ld.global.f32 	%f56, [%rd45+4];
	mul.wide.u32 	%rd48, %r42, 4;
	add.s64 	%rd49, %rd47, %rd48;
	ld.global.f32 	%f57, [%rd49];
	fma.rn.f32 	%f67, %f56, %f57, %f55;
	add.s32 	%r47, %r47, 2;
$L__BB0_12:
	and.b32  	%r38, %r42, 1;
	setp.eq.b32 	%p11, %r38, 1;
	not.pred 	%p12, %p11;
	@%p12 bra 	$L__BB0_14;
	add.s32 	%r39, %r6, %r47;
	mul.wide.s32 	%rd50, %r39, 4;
	add.s64 	%rd51, %rd2, %rd50;
	ld.global.f32 	%f58, [%rd51];
	mad.lo.s32 	%r40, %r42, %r47, %r2;
	mul.wide.s32 	%rd52, %r40, 4;
	add.s64 	%rd53, %rd1, %rd52;
	ld.global.f32 	%f59, [%rd53];
	fma.rn.f32 	%f67, %f58, %f59, %f67;
$L__BB0_14:
	mad.lo.s32 	%r41, %r42, %r43, %r2;
	mul.wide.s32 	%rd54, %r41, 4;
	add.s64 	%rd55, %rd4, %rd54;
	st.global.f32 	[%rd55], %f67;
	add.s32 	%r43, %r43, 1;
	ld.global.u32 	%r42, [%rd3];
	setp.lt.s32 	%p13, %r43, %r42;
	@%p13 bra 	$L__BB0_2;
$L__BB0_15:
	ret;

}
	// .globl	_Z14imprimirMatDevPiPfc
.visible .entry _Z14imprimirMatDevPiPfc(
	.param .u64 .ptr .align 1 _Z14imprimirMatDevPiPfc_param_0,
	.param .u64 .ptr .align 1 _Z14imprimirMatDevPiPfc_param_1,
	.param .u8 _Z14imprimirMatDevPiPfc_param_2
)
{
	.local .align 8 .b8 	__local_depot1[8];
	.reg .b64 	%SP;
	.reg .b64 	%SPL;
	.reg .pred 	%p<5>;
	.reg .b16 	%rs<2>;
	.reg .b32 	%r<24>;
	.reg .b32 	%f<2>;
	.reg .b64 	%rd<16>;
	.reg .b64 	%fd<2>;

	mov.u64 	%SPL, __local_depot1;
	cvta.local.u64 	%SP, %SPL;
	ld.param.u64 	%rd5, [_Z14imprimirMatDevPiPfc_param_0];
	ld.param.u64 	%rd4, [_Z14imprimirMatDevPiPfc_param_1];
	ld.param.s8 	%rs1, [_Z14imprimirMatDevPiPfc_param_2];
	cvta.to.global.u64 	%rd1, %rd5;
	add.u64 	%rd6, %SP, 0;
	add.u64 	%rd2, %SPL, 0;
	cvt.s32.s16 	%r9, %rs1;
	st.local.u32 	[%rd2], %r9;
	mov.u64 	%rd7, $str;
	cvta.global.u64 	%rd8, %rd7;
	{ // callseq 0, 0
	.param .b64 param0;
	st.param.b64 	[param0], %rd8;
	.param .b64 param1;
	st.param.b64 	[param1], %rd6;
	.param .b32 retval0;
	call.uni (retval0), 
	vprintf, 
	(
	param0, 
	param1
	);
	ld.param.b32 	%r10, [retval0];
	} // callseq 0
	ld.global.u32 	%r12, [%rd1];
	setp.lt.s32 	%p1, %r12, 1;
	@%p1 bra 	$L__BB1_6;
	cvta.to.global.u64 	%rd3, %rd4;
	mov.b32 	%r20, 0;
	mov.u64 	%rd9, $str$1;
	mov.u64 	%rd13, $str$2;
$L__BB1_2:
	cvta.global.u64 	%rd10, %rd9;
	{ // callseq 1, 0
	.param .b64 param0;
	st.param.b64 	[param0], %rd10;
	.param .b64 param1;
	st.param.b64 	[param1], 0;
	.param .b32 retval0;
	call.uni (retval0), 
	vprintf, 
	(
	param0, 
	param1
	);
	ld.param.b32 	%r14, [retval0];
	} // callseq 1
	ld.global.u32 	%r23, [%rd1];
	setp.lt.s32 	%p2, %r23, 1;
	@%p2 bra 	$L__BB1_5;
	mov.b32 	%r22, 0;
$L__BB1_4:
	mad.lo.s32 	%r17, %r23, %r20, %r22;
	mul.wide.s32 	%rd11, %r17, 4;
	add.s64 	%rd12, %rd3, %rd11;
	ld.global.f32 	%f1, [%rd12];
	cvt.f64.f32 	%fd1, %f1;
	st.local.f64 	[%rd2], %fd1;
	cvta.global.u64 	%rd14, %rd13;
	{ // callseq 2, 0
	.param .b64 param0;
	st.param.b64 	[param0], %rd14;
	.param .b64 param1;
	st.param.b64 	[param1], %rd6;
	.param .b32 retval0;
	call.uni (retval0), 
	vprintf, 
	(
	param0, 
	param1
	);
	ld.param.b32 	%r18, [retval0];
	} // callseq 2
	add.s32 	%r22, %r22, 1;
	ld.global.u32 	%r23, [%rd1];
	setp.lt.s32 	%p3, %r22, %r23;
	@%p3 bra 	$L__BB1_4;
$L__BB1_5:
	add.s32 	%r20, %r20, 1;
	setp.lt.s32 	%p4, %r20, %r23;
	@%p4 bra 	$L__BB1_2;
$L__BB1_6:
	ret;

}


// ===== COMPILED SASS (sm_100) =====

	.target	sm_100

	.elftype	@"ET_EXEC"


//--------------------- .note.nv.tkinfo           --------------------------
	.section	.note.nv.tkinfo,"",@"SHT_NOTE"
	.sectionflags	@"SHF_NOTE_NV_TKINFO"
	.tkinfo
        /*0018*/ 	.word	0x00000002
        /*0030*/ 	.string	""
        /*0030*/ 	.string	"ptxas"
        /*0030*/ 	.string	"Cuda compilation tools, release 13.0, V13.0.88"
        /*0030*/ 	.string	"Build cuda_13.0.r13.0/compiler.36424714_0"
        /*0030*/ 	.string	"-arch sm_100 -m 64 "



//--------------------- .note.nv.cuinfo           --------------------------
	.section	.note.nv.cuinfo,"",@"SHT_NOTE"
	.sectionflags	@"SHF_NOTE_NV_CUINFO"
        /*0018*/ 	.short	0x0002
        /*001a*/ 	.short	0x0064
        /*001c*/ 	.short	0x0082
	.zero		2


//--------------------- .nv.info                  --------------------------
	.section	.nv.info,"",@"SHT_CUDA_INFO"
	.align	4


	//----- nvinfo : EIATTR_REGCOUNT
	.align		4
        /*0000*/ 	.byte	0x04, 0x2f
        /*0002*/ 	.short	(.L_4 - .L_3)
	.align		4
.L_3:
        /*0004*/ 	.word	index@(_Z15kernel_mat_multPiPfS0_S0_)
        /*0008*/ 	.word	0x00000020


	//----- nvinfo : EIATTR_FRAME_SIZE
	.align		4
.L_4:
        /*000c*/ 	.byte	0x04, 0x11
        /*000e*/ 	.short	(.L_6 - .L_5)
	.align		4
.L_5:
        /*0010*/ 	.word	index@(_Z15kernel_mat_multPiPfS0_S0_)
        /*0014*/ 	.word	0x00000000


	//----- nvinfo : EIATTR_REGCOUNT
	.align		4
.L_6:
        /*0018*/ 	.byte	0x04, 0x2f
        /*001a*/ 	.short	(.L_8 - .L_7)
	.align		4
.L_7:
        /*001c*/ 	.word	index@(_Z14imprimirMatDevPiPfc)
        /*0020*/ 	.word	0x00000018


	//----- nvinfo : EIATTR_FRAME_SIZE
	.align		4
.L_8:
        /*0024*/ 	.byte	0x04, 0x11
        /*0026*/ 	.short	(.L_10 - .L_9)
	.align		4
.L_9:
        /*0028*/ 	.word	index@(_Z14imprimirMatDevPiPfc)
        /*002c*/ 	.word	0x00000008


	//----- nvinfo : EIATTR_MIN_STACK_SIZE
	.align		4
.L_10:
        /*0030*/ 	.byte	0x04, 0x12
        /*0032*/ 	.short	(.L_12 - .L_11)
	.align		4
.L_11:
        /*0034*/ 	.word	index@(_Z14imprimirMatDevPiPfc)
        /*0038*/ 	.word	0x00000008


	//----- nvinfo : EIATTR_MIN_STACK_SIZE
	.align		4
.L_12:
        /*003c*/ 	.byte	0x04, 0x12
        /*003e*/ 	.short	(.L_14 - .L_13)
	.align		4
.L_13:
        /*0040*/ 	.word	index@(_Z15kernel_mat_multPiPfS0_S0_)
        /*0044*/ 	.word	0x00000000
.L_14:


//--------------------- .nv.compat                --------------------------
	.section	.nv.compat,"",@"SHT_CUDA_COMPAT_INFO"
	.align	4
        /*0000*/ 	.byte	0x02, 0x09, 0x00, 0x00, 0x02, 0x02, 0x01, 0x00, 0x02, 0x05, 0x05, 0x00, 0x03, 0x07, 0x01, 0x01
        /*0010*/ 	.byte	0x02, 0x03, 0x00, 0x00, 0x02, 0x06, 0x01, 0x00, 0x04, 0x0b, 0x08, 0x00, 0x09, 0x00, 0x00, 0x00
        /*0020*/ 	.byte	0x00, 0x00, 0x00, 0x00


//--------------------- .nv.info._Z14imprimirMatDevPiPfc --------------------------
	.section	.nv.info._Z14imprimirMatDevPiPfc,"",@"SHT_CUDA_INFO"
	.sectionflags	@""
	.align	4


	//----- nvinfo : EIATTR_CUDA_API_VERSION
	.align		4
        /*0000*/ 	.byte	0x04, 0x37
        /*0002*/ 	.short	(.L_16 - .L_15)
.L_15:
        /*0004*/ 	.word	0x00000082


	//----- nvinfo : EIATTR_KPARAM_INFO
	.align		4
.L_16:
        /*0008*/ 	.byte	0x04, 0x17
        /*000a*/ 	.short	(.L_18 - .L_17)
.L_17:
        /*000c*/ 	.word	0x00000000
        /*0010*/ 	.short	0x0002
        /*0012*/ 	.short	0x0010
        /*0014*/ 	.byte	0x00, 0xf0, 0x05, 0x00


	//----- nvinfo : EIATTR_KPARAM_INFO
	.align		4
.L_18:
        /*0018*/ 	.byte	0x04, 0x17
        /*001a*/ 	.short	(.L_20 - .L_19)
.L_19:
        /*001c*/ 	.word	0x00000000
        /*0020*/ 	.short	0x0001
        /*0022*/ 	.short	0x0008
        /*0024*/ 	.byte	0x00, 0xf5, 0x21, 0x00


	//----- nvinfo : EIATTR_KPARAM_INFO
	.align		4
.L_20:
        /*0028*/ 	.byte	0x04, 0x17
        /*002a*/ 	.short	(.L_22 - .L_21)
.L_21:
        /*002c*/ 	.word	0x00000000
        /*0030*/ 	.short	0x0000
        /*0032*/ 	.short	0x0000
        /*0034*/ 	.byte	0x00, 0xf5, 0x21, 0x00


	//----- nvinfo : EIATTR_SPARSE_MMA_MASK
	.align		4
.L_22:
        /*0038*/ 	.byte	0x03, 0x50
        /*003a*/ 	.short	0x0000


	//----- nvinfo : EIATTR_MAXREG_COUNT
	.align		4
        /*003c*/ 	.byte	0x03, 0x1b
        /*003e*/ 	.short	0x00ff


	//----- nvinfo : EIATTR_EXTERNS
	.align		4
        /*0040*/ 	.byte	0x04, 0x0f
        /*0042*/ 	.short	(.L_24 - .L_23)


	//   ....[0]....
	.align		4
.L_23:
        /*0044*/ 	.word	index@(vprintf)


	//----- nvinfo : EIATTR_MERCURY_ISA_VERSION
	.align		4
.L_24:
        /*0048*/ 	.byte	0x03, 0x5f
        /*004a*/ 	.short	0x0101


	//----- nvinfo : EIATTR_VRC_CTA_INIT_COUNT
	.align		4
        /*004c*/ 	.byte	0x02, 0x4a
	.zero		1
	.zero		1


	//----- nvinfo : EIATTR_SYSCALL_OFFSETS
	.align		4
        /*0050*/ 	.byte	0x04, 0x46
        /*0052*/ 	.short	(.L_26 - .L_25)


	//   ....[0]....
.L_25:
        /*0054*/ 	.word	0x00000120


	//   ....[1]....
        /*0058*/ 	.word	0x000001f0


	//   ....[2]....
        /*005c*/ 	.word	0x00000340


	//----- nvinfo : EIATTR_EXIT_INSTR_OFFSETS
	.align		4
.L_26:
        /*0060*/ 	.byte	0x04, 0x1c
        /*0062*/ 	.short	(.L_28 - .L_27)


	//   ....[0]....
.L_27:
        /*0064*/ 	.word	0x00000160


	//   ....[1]....
        /*0068*/ 	.word	0x000003e0


	//----- nvinfo : EIATTR_CRS_STACK_SIZE
	.align		4
.L_28:
        /*006c*/ 	.byte	0x04, 0x1e
        /*006e*/ 	.short	(.L_30 - .L_29)
.L_29:
        /*0070*/ 	.word	0x00000000


	//----- nvinfo : EIATTR_CBANK_PARAM_SIZE
	.align		4
.L_30:
        /*0074*/ 	.byte	0x03, 0x19
        /*0076*/ 	.short	0x0011


	//----- nvinfo : EIATTR_PARAM_CBANK
	.align		4
        /*0078*/ 	.byte	0x04, 0x0a
        /*007a*/ 	.short	(.L_32 - .L_31)
	.align		4
.L_31:
        /*007c*/ 	.word	index@(.nv.constant0._Z14imprimirMatDevPiPfc)
        /*0080*/ 	.short	0x0380
        /*0082*/ 	.short	0x0011


	//----- nvinfo : EIATTR_SW_WAR
	.align		4
.L_32:
        /*0084*/ 	.byte	0x04, 0x36
        /*0086*/ 	.short	(.L_34 - .L_33)
.L_33:
        /*0088*/ 	.word	0x00000008
.L_34:


//--------------------- .nv.info._Z15kernel_mat_multPiPfS0_S0_ --------------------------
	.section	.nv.info._Z15kernel_mat_multPiPfS0_S0_,"",@"SHT_CUDA_INFO"
	.sectionflags	@""
	.align	4


	//----- nvinfo : EIATTR_CUDA_API_VERSION
	.align		4
        /*0000*/ 	.byte	0x04, 0x37
        /*0002*/ 	.short	(.L_36 - .L_35)
.L_35:
        /*0004*/ 	.word	0x00000082


	//----- nvinfo : EIATTR_KPARAM_INFO
	.align		4
.L_36:
        /*0008*/ 	.byte	0x04, 0x17
        /*000a*/ 	.short	(.L_38 - .L_37)
.L_37:
        /*000c*/ 	.word	0x00000000
        /*0010*/ 	.short	0x0003
        /*0012*/ 	.short	0x0018
        /*0014*/ 	.byte	0x00, 0xf5, 0x21, 0x00


	//----- nvinfo : EIATTR_KPARAM_INFO
	.align		4
.L_38:
        /*0018*/ 	.byte	0x04, 0x17
        /*001a*/ 	.short	(.L_40 - .L_39)
.L_39:
        /*001c*/ 	.word	0x00000000
        /*0020*/ 	.short	0x0002
        /*0022*/ 	.short	0x0010
        /*0024*/ 	.byte	0x00, 0xf5, 0x21, 0x00


	//----- nvinfo : EIATTR_KPARAM_INFO
	.align		4
.L_40:
        /*0028*/ 	.byte	0x04, 0x17
        /*002a*/ 	.short	(.L_42 - .L_41)
.L_41:
        /*002c*/ 	.word	0x00000000
        /*0030*/ 	.short	0x0001
        /*0032*/ 	.short	0x0008
        /*0034*/ 	.byte	0x00, 0xf5, 0x21, 0x00


	//----- nvinfo : EIATTR_KPARAM_INFO
	.align		4
.L_42:
        /*0038*/ 	.byte	0x04, 0x17
        /*003a*/ 	.short	(.L_44 - .L_43)
.L_43:
        /*003c*/ 	.word	0x00000000
        /*0040*/ 	.short	0x0000
        /*0042*/ 	.short	0x0000
        /*0044*/ 	.byte	0x00, 0xf5, 0x21, 0x00


	//----- nvinfo : EIATTR_SPARSE_MMA_MASK
	.align		4
.L_44:
        /*0048*/ 	.byte	0x03, 0x50
        /*004a*/ 	.short	0x0000


	//----- nvinfo : EIATTR_MAXREG_COUNT
	.align		4
        /*004c*/ 	.byte	0x03, 0x1b
        /*004e*/ 	.short	0x00ff


	//----- nvinfo : EIATTR_MERCURY_ISA_VERSION
	.align		4
        /*0050*/ 	.byte	0x03, 0x5f
        /*0052*/ 	.short	0x0101


	//----- nvinfo : EIATTR_VRC_CTA_INIT_COUNT
	.align		4
        /*0054*/ 	.byte	0x02, 0x4a
	.zero		1
	.zero		1


	//----- nvinfo : EIATTR_EXIT_INSTR_OFFSETS
	.align		4
        /*0058*/ 	.byte	0x04, 0x1c
        /*005a*/ 	.short	(.L_46 - .L_45)


	//   ....[0]....
.L_45:
        /*005c*/ 	.word	0x000000f0


	//   ....[1]....
        /*0060*/ 	.word	0x00000980


	//----- nvinfo : EIATTR_CRS_STACK_SIZE
	.align		4
.L_46:
        /*0064*/ 	.byte	0x04, 0x1e
        /*0066*/ 	.short	(.L_48 - .L_47)
.L_47:
        /*0068*/ 	.word	0x00000000


	//----- nvinfo : EIATTR_CBANK_PARAM_SIZE
	.align		4
.L_48:
        /*006c*/ 	.byte	0x03, 0x19
        /*006e*/ 	.short	0x0020


	//----- nvinfo : EIATTR_PARAM_CBANK
	.align		4
        /*0070*/ 	.byte	0x04, 0x0a
        /*0072*/ 	.short	(.L_50 - .L_49)
	.align		4
.L_49:
        /*0074*/ 	.word	index@(.nv.constant0._Z15kernel_mat_multPiPfS0_S0_)
        /*0078*/ 	.short	0x0380
        /*007a*/ 	.short	0x0020


	//----- nvinfo : EIATTR_SW_WAR
	.align		4
.L_50:
        /*007c*/ 	.byte	0x04, 0x36
        /*007e*/ 	.short	(.L_52 - .L_51)
.L_51:
        /*0080*/ 	.word	0x00000008
.L_52:


//--------------------- .nv.callgraph             --------------------------
	.section	.nv.callgraph,"",@"SHT_CUDA_CALLGRAPH"
	.align	4
	.sectionentsize	8
	.align		4
        /*0000*/ 	.word	0x00000000
	.align		4
        /*0004*/ 	.word	0xffffffff
	.align		4
        /*0008*/ 	.word	index@(_Z14imprimirMatDevPiPfc)
	.align		4
        /*000c*/ 	.word	index@(vprintf)
	.align		4
        /*0010*/ 	.word	0x00000000
	.align		4
        /*0014*/ 	.word	0xfffffffe
	.align		4
        /*0018*/ 	.word	0x00000000
	.align		4
        /*001c*/ 	.word	0xfffffffd
	.align		4
        /*0020*/ 	.word	0x00000000
	.align		4
        /*0024*/ 	.word	0xfffffffc


//--------------------- .nv.constant4             --------------------------
	.section	.nv.constant4,"a",@progbits
	.align	8
	.align		8
.nv.constant4:
        /*0000*/ 	.dword	vprintf
	.align		8
        /*0008*/ 	.dword	$str
	.align		8
        /*0010*/ 	.dword	$str$1
	.align		8
        /*0018*/ 	.dword	$str$2


//--------------------- .text._Z14imprimirMatDevPiPfc --------------------------
	.section	.text._Z14imprimirMatDevPiPfc,"ax",@progbits
	.align	128
        .global         _Z14imprimirMatDevPiPfc
        .type           _Z14imprimirMatDevPiPfc,@function
        .size           _Z14imprimirMatDevPiPfc,(.L_x_17 - _Z14imprimirMatDevPiPfc)
        .other          _Z14imprimirMatDevPiPfc,@"STO_CUDA_ENTRY STV_DEFAULT"
_Z14imprimirMatDevPiPfc:
.text._Z14imprimirMatDevPiPfc:
[----:B------:R-:W0:Y:S08]  /*0000*/  LDC R1, c[0x0][0x37c] ;  /* 0x0000df00ff017b82 */ /* 0x000e300000000800 */
[----:B------:R-:W1:Y:S01]  /*0010*/  LDC.U8 R0, c[0x0][0x390] ;  /* 0x0000e400ff007b82 */ /* 0x000e620000000000 */
[----:B------:R-:W2:Y:S01]  /*0020*/  LDCU UR4, c[0x0][0x2f8] ;  /* 0x00005f00ff0477ac */ /* 0x000ea20008000800 */
[----:B0-----:R-:W-:Y:S01]  /*0030*/  VIADD R1, R1, 0xfffffff8 ;  /* 0xfffffff801017836 */ /* 0x001fe20000000000 */
[----:B------:R-:W-:Y:S01]  /*0040*/  MOV R3, 0x0 ;  /* 0x0000000000037802 */ /* 0x000fe20000000f00 */
[----:B------:R-:W0:Y:S04]  /*0050*/  LDCU UR5, c[0x0][0x2fc] ;  /* 0x00005f80ff0577ac */ /* 0x000e280008000800 */
[----:B------:R3:W4:Y:S01]  /*0060*/  LDC.64 R8, c[0x4][R3] ;  /* 0x0100000003087b82 */ /* 0x0007220000000a00 */
[----:B------:R-:W5:Y:S01]  /*0070*/  LDCU.64 UR6, c[0x4][0x8] ;  /* 0x01000100ff0677ac */ /* 0x000f620008000a00 */
[----:B------:R-:W3:Y:S01]  /*0080*/  LDCU.64 UR36, c[0x0][0x358] ;  /* 0x00006b00ff2477ac */ /* 0x000ee20008000a00 */
[----:B--2---:R-:W-:-:S04]  /*0090*/  IADD3 R16, P0, PT, R1, UR4, RZ ;  /* 0x0000000401107c10 */ /* 0x004fc8000ff1e0ff */
[----:B------:R-:W-:Y:S01]  /*00a0*/  MOV R6, R16 ;  /* 0x0000001000067202 */ /* 0x000fe20000000f00 */
[----:B0-----:R-:W-:Y:S01]  /*00b0*/  IMAD.X R2, RZ, RZ, UR5, P0 ;  /* 0x00000005ff027e24 */ /* 0x001fe200080e06ff */
[----:B-1----:R-:W-:Y:S01]  /*00c0*/  PRMT R0, R0, 0x8880, RZ ;  /* 0x0000888000007816 */ /* 0x002fe200000000ff */
[----:B-----5:R-:W-:Y:S02]  /*00d0*/  IMAD.U32 R4, RZ, RZ, UR6 ;  /* 0x00000006ff047e24 */ /* 0x020fe4000f8e00ff */
[----:B------:R-:W-:Y:S02]  /*00e0*/  IMAD.U32 R5, RZ, RZ, UR7 ;  /* 0x00000007ff057e24 */ /* 0x000fe4000f8e00ff */
[----:B------:R0:W-:Y:S01]  /*00f0*/  STL [R1], R0 ;  /* 0x0000000001007387 */ /* 0x0001e20000100800 */
[----:B---3--:R-:W-:-:S07]  /*0100*/  IMAD.MOV.U32 R7, RZ, RZ, R2 ;  /* 0x000000ffff077224 */ /* 0x008fce00078e0002 */
[----:B------:R-:W-:-:S07]  /*0110*/  LEPC R20, `(.L_x_0) ;  /* 0x000000001014794e */ /* 0x000fce0000000000 */
[----:B0---4-:R-:W-:Y:S05]  /*0120*/  CALL.ABS.NOINC R8 ;  /* 0x0000000008007343 */ /* 0x011fea0003c00000 */
.L_x_0:
[----:B------:R-:W0:Y:S02]  /*0130*/  LDC.64 R4, c[0x0][0x380] ;  /* 0x0000e000ff047b82 */ /* 0x000e240000000a00 */
[----:B0-----:R-:W2:Y:S02]  /*0140*/  LDG.E R4, desc[UR36][R4.64] ;  /* 0x0000002404047981 */ /* 0x001ea4000c1e1900 */
[----:B--2---:R-:W-:-:S13]  /*0150*/  ISETP.GE.AND P0, PT, R4, 0x1, PT ;  /* 0x000000010400780c */ /* 0x004fda0003f06270 */
[----:B------:R-:W-:Y:S05]  /*0160*/  @!P0 EXIT ;  /* 0x000000000000894d */ /* 0x000fea0003800000 */
[----:B------:R-:W-:-:S07]  /*0170*/  IMAD.MOV.U32 R17, RZ, RZ, RZ ;  /* 0x000000ffff117224 */ /* 0x000fce00078e00ff */
.L_x_5:
[----:B------:R-:W-:Y:S01]  /*0180*/  MOV R0, 0x0 ;  /* 0x0000000000007802 */ /* 0x000fe20000000f00 */
[----:B------:R-:W0:Y:S01]  /*0190*/  LDCU.64 UR4, c[0x4][0x10] ;  /* 0x01000200ff0477ac */ /* 0x000e220008000a00 */
[----:B------:R-:W-:Y:S02]  /*01a0*/  CS2R R6, SRZ ;  /* 0x0000000000067805 */ /* 0x000fe4000001ff00 */
[----:B------:R1:W2:Y:S01]  /*01b0*/  LDC.64 R8, c[0x4][R0] ;  /* 0x0100000000087b82 */ /* 0x0002a20000000a00 */
[----:B0-----:R-:W-:Y:S01]  /*01c0*/  IMAD.U32 R4, RZ, RZ, UR4 ;  /* 0x00000004ff047e24 */ /* 0x001fe2000f8e00ff */
[----:B-1----:R-:W-:-:S07]  /*01d0*/  MOV R5, UR5 ;  /* 0x0000000500057c02 */ /* 0x002fce0008000f00 */
[----:B------:R-:W-:-:S07]  /*01e0*/  LEPC R20, `(.L_x_1) ;  /* 0x000000001014794e */ /* 0x000fce0000000000 */
[----:B--2---:R-:W-:Y:S05]  /*01f0*/  CALL.ABS.NOINC R8 ;  /* 0x0000000008007343 */ /* 0x004fea0003c00000 */
.L_x_1:
[----:B------:R-:W0:Y:S02]  /*0200*/  LDC.64 R4, c[0x0][0x380] ;  /* 0x0000e000ff047b82 */ /* 0x000e240000000a00 */
[----:B0-----:R-:W2:Y:S02]  /*0210*/  LDG.E R4, desc[UR36][R4.64] ;  /* 0x0000002404047981 */ /* 0x001ea4000c1e1900 */
[----:B--2---:R-:W-:-:S13]  /*0220*/  ISETP.GE.AND P0, PT, R4, 0x1, PT ;  /* 0x000000010400780c */ /* 0x004fda0003f06270 */
[----:B------:R-:W-:Y:S05]  /*0230*/  @!P0 BRA `(.L_x_2) ;  /* 0x00000000005c8947 */ /* 0x000fea0003800000 */
[----:B------:R-:W-:Y:S01]  /*0240*/  BSSY.RECONVERGENT B6, `(.L_x_2) ;  /* 0x0000016000067945 */ /* 0x000fe20003800200 */
[----:B------:R-:W-:-:S07]  /*0250*/  IMAD.MOV.U32 R18, RZ, RZ, RZ ;  /* 0x000000ffff127224 */ /* 0x000fce00078e00ff */
.L_x_4:
[----:B------:R-:W0:Y:S01]  /*0260*/  LDC.64 R8, c[0x0][0x388] ;  /* 0x0000e200ff087b82 */ /* 0x000e220000000a00 */
[----:B------:R-:W-:Y:S01]  /*0270*/  IMAD R3, R4, R17, R18 ;  /* 0x0000001104037224 */ /* 0x000fe200078e0212 */
[----:B------:R-:W-:Y:S01]  /*0280*/  MOV R0, 0x0 ;  /* 0x0000000000007802 */ /* 0x000fe20000000f00 */
[----:B------:R-:W1:Y:S02]  /*0290*/  LDCU.64 UR4, c[0x4][0x18] ;  /* 0x01000300ff0477ac */ /* 0x000e640008000a00 */
[----:B0-----:R-:W-:-:S06]  /*02a0*/  IMAD.WIDE R8, R3, 0x4, R8 ;  /* 0x0000000403087825 */ /* 0x001fcc00078e0208 */
[----:B------:R-:W2:Y:S01]  /*02b0*/  LDG.E R8, desc[UR36][R8.64] ;  /* 0x0000002408087981 */ /* 0x000ea2000c1e1900 */
[----:B------:R0:W3:Y:S01]  /*02c0*/  LDC.64 R12, c[0x4][R0] ;  /* 0x01000000000c7b82 */ /* 0x0000e20000000a00 */
[----:B-1----:R-:W-:Y:S01]  /*02d0*/  IMAD.U32 R4, RZ, RZ, UR4 ;  /* 0x00000004ff047e24 */ /* 0x002fe2000f8e00ff */
[----:B------:R-:W-:Y:S01]  /*02e0*/  MOV R5, UR5 ;  /* 0x0000000500057c02 */ /* 0x000fe20008000f00 */
[----:B------:R-:W-:Y:S02]  /*02f0*/  IMAD.MOV.U32 R6, RZ, RZ, R16 ;  /* 0x000000ffff067224 */ /* 0x000fe400078e0010 */
[----:B------:R-:W-:Y:S01]  /*0300*/  IMAD.MOV.U32 R7, RZ, RZ, R2 ;  /* 0x000000ffff077224 */ /* 0x000fe200078e0002 */
[----:B--2---:R-:W1:Y:S02]  /*0310*/  F2F.F64.F32 R10, R8 ;  /* 0x00000008000a7310 */ /* 0x004e640000201800 */
[----:B-1-3--:R0:W-:Y:S04]  /*0320*/  STL.64 [R1], R10 ;  /* 0x0000000a01007387 */ /* 0x00a1e80000100a00 */
[----:B------:R-:W-:-:S07]  /*0330*/  LEPC R20, `(.L_x_3) ;  /* 0x000000001014794e */ /* 0x000fce0000000000 */
[----:B0-----:R-:W-:Y:S05]  /*0340*/  CALL.ABS.NOINC R12 ;  /* 0x000000000c007343 */ /* 0x001fea0003c00000 */
.L_x_3:
[----:B------:R-:W0:Y:S02]  /*0350*/  LDC.64 R4, c[0x0][0x380] ;  /* 0x0000e000ff047b82 */ /* 0x000e240000000a00 */
[----:B0-----:R-:W2:Y:S01]  /*0360*/  LDG.E R4, desc[UR36][R4.64] ;  /* 0x0000002404047981 */ /* 0x001ea2000c1e1900 */
[----:B------:R-:W-:-:S04]  /*0370*/  IADD3 R18, PT, PT, R18, 0x1, RZ ;  /* 0x0000000112127810 */ /* 0x000fc80007ffe0ff */
[----:B--2---:R-:W-:-:S13]  /*0380*/  ISETP.GE.AND P0, PT, R18, R4, PT ;  /* 0x000000041200720c */ /* 0x004fda0003f06270 */
[----:B------:R-:W-:Y:S05]  /*0390*/  @!P0 BRA `(.L_x_4) ;  /* 0xfffffffc00b08947 */ /* 0x000fea000383ffff */
[----:B------:R-:W-:Y:S05]  /*03a0*/  BSYNC.RECONVERGENT B6 ;  /* 0x0000000000067941 */ /* 0x000fea0003800200 */
.L_x_2:
[----:B------:R-:W-:-:S05]  /*03b0*/  VIADD R17, R17, 0x1 ;  /* 0x0000000111117836 */ /* 0x000fca0000000000 */
[----:B------:R-:W-:-:S13]  /*03c0*/  ISETP.GE.AND P0, PT, R17, R4, PT ;  /* 0x000000041100720c */ /* 0x000fda0003f06270 */
[----:B------:R-:W-:Y:S05]  /*03d0*/  @!P0 BRA `(.L_x_5) ;  /* 0xfffffffc00688947 */ /* 0x000fea000383ffff */
[----:B------:R-:W-:Y:S05]  /*03e0*/  EXIT ;  /* 0x000000000000794d */ /* 0x000fea0003800000 */
.L_x_6:
[----:B------:R-:W-:-:S00]  /*03f0*/  BRA `(.L_x_6) ;  /* 0xfffffffc00fc7947 */ /* 0x000fc0000383ffff */
[----:B------:R-:W-:-:S00]  /*0400*/  NOP ;  /* 0x0000000000007918 */ /* 0x000fc00000000000 */
[----:B------:R-:W-:-:S00]  /*0410*/  NOP ;  /* 0x0000000000007918 */ /* 0x000fc00000000000 */
[----:B------:R-:W-:-:S00]  /*0420*/  NOP ;  /* 0x0000000000007918 */ /* 0x000fc00000000000 */
[----:B------:R-:W-:-:S00]  /*0430*/  NOP ;  /* 0x0000000000007918 */ /* 0x000fc00000000000 */
[----:B------:R-:W-:-:S00]  /*0440*/  NOP ;  /* 0x0000000000007918 */ /* 0x000fc00000000000 */
[----:B------:R-:W-:-:S00]  /*0450*/  NOP ;  /* 0x0000000000007918 */ /* 0x000fc00000000000 */
[----:B------:R-:W-:-:S00]  /*0460*/  NOP ;  /* 0x0000000000007918 */ /* 0x000fc00000000000 */
[----:B------:R-:W-:-:S00]  /*0470*/  NOP ;  /* 0x0000000000007918 */ /* 0x000fc00000000000 */
.L_x_17:


//--------------------- .text._Z15kernel_mat_multPiPfS0_S0_ --------------------------
	.section	.text._Z15kernel_mat_multPiPfS0_S0_,"ax",@progbits
	.align	128
        .global         _Z15kernel_mat_multPiPfS0_S0_
        .type           _Z15kernel_mat_multPiPfS0_S0_,@function
        .size           _Z15kernel_mat_multPiPfS0_S0_,(.L_x_18 - _Z15kernel_mat_multPiPfS0_S0_)
        .other          _Z15kernel_mat_multPiPfS0_S0_,@"STO_CUDA_ENTRY STV_DEFAULT"
_Z15kernel_mat_multPiPfS0_S0_:
.text._Z15kernel_mat_multPiPfS0_S0_:
[----:B------:R-:W-:Y:S08]  /*0000*/  LDC R1, c[0x0][0x37c] ;  /* 0x0000df00ff017b82 */ /* 0x000ff00000000800 */
[----:B------:R-:W0:Y:S01]  /*0010*/  LDC.64 R2, c[0x0][0x380] ;  /* 0x0000e000ff027b82 */ /* 0x000e220000000a00 */
[----:B------:R-:W0:Y:S02]  /*0020*/  LDCU.64 UR4, c[0x0][0x358] ;  /* 0x00006b00ff0477ac */ /* 0x000e240008000a00 */
[----:B0-----:R-:W2:Y:S05]  /*0030*/  LDG.E R19, desc[UR4][R2.64] ;  /* 0x0000000402137981 */ /* 0x001eaa000c1e1900 */
[----:B------:R-:W0:Y:S01]  /*0040*/  S2UR UR6, SR_CTAID.Y ;  /* 0x00000000000679c3 */ /* 0x000e220000002600 */
[----:B------:R-:W0:Y:S01]  /*0050*/  S2R R0, SR_TID.Y ;  /* 0x0000000000007919 */ /* 0x000e220000002200 */
[----:B------:R-:W1:Y:S06]  /*0060*/  S2R R5, SR_TID.X ;  /* 0x0000000000057919 */ /* 0x000e6c0000002100 */
[----:B------:R-:W0:Y:S08]  /*0070*/  LDC R17, c[0x0][0x364] ;  /* 0x0000d900ff117b82 */ /* 0x000e300000000800 */
[----:B------:R-:W1:Y:S08]  /*0080*/  S2UR UR7, SR_CTAID.X ;  /* 0x00000000000779c3 */ /* 0x000e700000002500 */
[----:B------:R-:W1:Y:S01]  /*0090*/  LDC R4, c[0x0][0x360] ;  /* 0x0000d800ff047b82 */ /* 0x000e620000000800 */
[----:B0-----:R-:W-:-:S02]  /*00a0*/  IMAD R17, R17, UR6, R0 ;  /* 0x0000000611117c24 */ /* 0x001fc4000f8e0200 */
[----:B-1----:R-:W-:-:S05]  /*00b0*/  IMAD R0, R4, UR7, R5 ;  /* 0x0000000704007c24 */ /* 0x002fca000f8e0205 */
[C---:B------:R-:W-:Y:S02]  /*00c0*/  VIMNMX R4, PT, PT, R17.reuse, R0, !PT ;  /* 0x0000000011047248 */ /* 0x040fe40007fe0100 */
[----:B--2---:R-:W-:-:S04]  /*00d0*/  ISETP.GE.U32.AND P0, PT, R17, R19, PT ;  /* 0x000000131100720c */ /* 0x004fc80003f06070 */
[----:B------:R-:W-:-:S13]  /*00e0*/  ISETP.GT.OR P0, PT, R4, R19, P0 ;  /* 0x000000130400720c */ /* 0x000fda0000704670 */
[----:B------:R-:W-:Y:S05]  /*00f0*/  @P0 EXIT ;  /* 0x000000000000094d */ /* 0x000fea0003800000 */
.L_x_15:
[----:B------:R-:W-:Y:S01]  /*0100*/  ISETP.GE.AND P0, PT, R19, 0x1, PT ;  /* 0x000000011300780c */ /* 0x000fe20003f06270 */
[----:B------:R-:W-:Y:S01]  /*0110*/  BSSY.RECONVERGENT B0, `(.L_x_7) ;  /* 0x000007d000007945 */ /* 0x000fe20003800200 */
[----:B------:R-:W-:-:S11]  /*0120*/  HFMA2 R18, -RZ, RZ, 0, 0 ;  /* 0x00000000ff127431 */ /* 0x000fd600000001ff */
[----:B------:R-:W-:Y:S05]  /*0130*/  @!P0 BRA `(.L_x_8) ;  /* 0x0000000400e88947 */ /* 0x000fea0003800000 */
[C---:B------:R-:W-:Y:S01]  /*0140*/  ISETP.GE.U32.AND P0, PT, R19.reuse, 0x8, PT ;  /* 0x000000081300780c */ /* 0x040fe20003f06070 */
[----:B------:R-:W-:Y:S01]  /*0150*/  BSSY.RECONVERGENT B1, `(.L_x_9) ;  /* 0x000003e000017945 */ /* 0x000fe20003800200 */
[----:B------:R-:W-:Y:S01]  /*0160*/  IMAD R7, R19, R17, RZ ;  /* 0x0000001113077224 */ /* 0x000fe200078e02ff */
[----:B------:R-:W-:Y:S02]  /*0170*/  MOV R18, RZ ;  /* 0x000000ff00127202 */ /* 0x000fe40000000f00 */
[----:B------:R-:W-:-:S08]  /*0180*/  MOV R2, RZ ;  /* 0x000000ff00027202 */ /* 0x000fd00000000f00 */
[----:B------:R-:W-:Y:S05]  /*0190*/  @!P0 BRA `(.L_x_10) ;  /* 0x0000000000e48947 */ /* 0x000fea0003800000 */
[----:B------:R-:W0:Y:S01]  /*01a0*/  LDC.64 R4, c[0x0][0x388] ;  /* 0x0000e200ff047b82 */ /* 0x000e220000000a00 */
[----:B------:R-:W-:Y:S01]  /*01b0*/  LOP3.LUT R16, R19, 0x7ffffff8, RZ, 0xc0, !PT ;  /* 0x7ffffff813107812 */ /* 0x000fe200078ec0ff */
[----:B------:R-:W-:Y:S01]  /*01c0*/  BSSY.RECONVERGENT B2, `(.L_x_11) ;  /* 0x0000035000027945 */ /* 0x000fe20003800200 */
[----:B------:R-:W-:Y:S02]  /*01d0*/  MOV R18, RZ ;  /* 0x000000ff00127202 */ /* 0x000fe40000000f00 */
[----:B------:R-:W-:Y:S02]  /*01e0*/  MOV R21, R0 ;  /* 0x0000000000157202 */ /* 0x000fe40000000f00 */
[----:B------:R-:W-:Y:S01]  /*01f0*/  IADD3 R16, PT, PT, -R16, RZ, RZ ;  /* 0x000000ff10107210 */ /* 0x000fe20007ffe1ff */
[----:B------:R-:W1:Y:S01]  /*0200*/  LDC.64 R2, c[0x0][0x390] ;  /* 0x0000e400ff027b82 */ /* 0x000e620000000a00 */
[----:B0-----:R-:W-:-:S03]  /*0210*/  IMAD.WIDE.U32 R4, R7, 0x4, R4 ;  /* 0x0000000407047825 */ /* 0x001fc600078e0004 */
[----:B------:R-:W-:Y:S01]  /*0220*/  IADD3 R20, P0, PT, R4, 0x10, RZ ;  /* 0x0000001004147810 */ /* 0x000fe20007f1e0ff */
[----:B-1----:R-:W-:-:S03]  /*0230*/  IMAD.WIDE.U32 R6, R19, 0xc, R2 ;  /* 0x0000000c13067825 */ /* 0x002fc600078e0002 */
[----:B------:R-:W-:Y:S01]  /*0240*/  IADD3.X R15, PT, PT, RZ, R5, RZ, P0, !PT ;  /* 0x00000005ff0f7210 */ /* 0x000fe200007fe4ff */
[----:B------:R-:W-:-:S04]  /*0250*/  IMAD.WIDE.U32 R8, R19, 0x10, R2 ;  /* 0x0000001013087825 */ /* 0x000fc800078e0002 */
[----:B------:R-:W-:-:S04]  /*0260*/  IMAD.WIDE.U32 R10, R19, 0x14, R2 ;  /* 0x00000014130a7825 */ /* 0x000fc800078e0002 */
[----:B------:R-:W-:-:S04]  /*0270*/  IMAD.WIDE.U32 R12, R19, 0x18, R2 ;  /* 0x00000018130c7825 */ /* 0x000fc800078e0002 */
[----:B------:R-:W-:-:S07]  /*0280*/  IMAD.WIDE.U32 R4, R19, 0x1c, R2 ;  /* 0x0000001c13047825 */ /* 0x000fce00078e0002 */
.L_x_12:
[----:B------:R-:W-:Y:S01]  /*0290*/  IMAD.WIDE.U32 R26, R19, 0x4, R2 ;  /* 0x00000004131a7825 */ /* 0x000fe200078e0002 */
[----:B------:R-:W-:-:S03]  /*02a0*/  MOV R14, R20 ;  /* 0x00000014000e7202 */ /* 0x000fc60000000f00 */
[C---:B------:R-:W-:Y:S02]  /*02b0*/  IMAD.WIDE R28, R21.reuse, 0x4, R2 ;  /* 0x00000004151c7825 */ /* 0x040fe400078e0202 */
[----:B------:R-:W2:Y:S02]  /*02c0*/  LDG.E R23, desc[UR4][R14.64+-0x10] ;  /* 0xfffff0040e177981 */ /* 0x000ea4000c1e1900 */
[----:B------:R-:W-:Y:S02]  /*02d0*/  IMAD.WIDE R26, R21, 0x4, R26 ;  /* 0x00000004151a7825 */ /* 0x000fe400078e021a */
[----:B------:R-:W2:Y:S04]  /*02e0*/  LDG.E R20, desc[UR4][R28.64] ;  /* 0x000000041c147981 */ /* 0x000ea8000c1e1900 */
[----:B------:R-:W3:Y:S04]  /*02f0*/  LDG.E R26, desc[UR4][R26.64] ;  /* 0x000000041a1a7981 */ /* 0x000ee8000c1e1900 */
[----:B------:R-:W3:Y:S04]  /*0300*/  LDG.E R25, desc[UR4][R14.64+-0xc] ;  /* 0xfffff4040e197981 */ /* 0x000ee8000c1e1900 */
[----:B------:R-:W4:Y:S01]  /*0310*/  LDG.E R27, desc[UR4][R14.64+-0x4] ;  /* 0xfffffc040e1b7981 */ /* 0x000f22000c1e1900 */
[----:B--2---:R-:W-:Y:S01]  /*0320*/  FFMA R18, R23, R20, R18 ;  /* 0x0000001417127223 */ /* 0x004fe20000000012 */
[----:B------:R-:W-:-:S02]  /*0330*/  IMAD.WIDE.U32 R22, R19, 0x8, R28 ;  /* 0x0000000813167825 */ /* 0x000fc400078e001c */
[----:B------:R-:W2:Y:S04]  /*0340*/  LDG.E R20, desc[UR4][R14.64+-0x8] ;  /* 0xfffff8040e147981 */ /* 0x000ea8000c1e1900 */
[----:B------:R-:W5:Y:S01]  /*0350*/  LDG.E R28, desc[UR4][R14.64] ;  /* 0x000000040e1c7981 */ /* 0x000f62000c1e1900 */
[----:B---3--:R-:W-:Y:S01]  /*0360*/  FFMA R18, R25, R26, R18 ;  /* 0x0000001a19127223 */ /* 0x008fe20000000012 */
[C---:B------:R-:W-:Y:S02]  /*0370*/  IMAD.WIDE R24, R21.reuse, 0x4, R6 ;  /* 0x0000000415187825 */ /* 0x040fe400078e0206 */
[----:B------:R-:W2:Y:S04]  /*0380*/  LDG.E R23, desc[UR4][R22.64] ;  /* 0x0000000416177981 */ /* 0x000ea8000c1e1900 */
[----:B------:R0:W4:Y:S02]  /*0390*/  LDG.E R22, desc[UR4][R24.64] ;  /* 0x0000000418167981 */ /* 0x000124000c1e1900 */
[----:B0-----:R-:W-:-:S05]  /*03a0*/  IMAD.WIDE R24, R21, 0x4, R8 ;  /* 0x0000000415187825 */ /* 0x001fca00078e0208 */
[----:B------:R0:W5:Y:S02]  /*03b0*/  LDG.E R29, desc[UR4][R24.64] ;  /* 0x00000004181d7981 */ /* 0x000164000c1e1900 */
[----:B0-----:R-:W-:-:S06]  /*03c0*/  IMAD.WIDE R24, R21, 0x4, R4 ;  /* 0x0000000415187825 */ /* 0x001fcc00078e0204 */
[----:B------:R-:W3:Y:S01]  /*03d0*/  LDG.E R25, desc[UR4][R24.64] ;  /* 0x0000000418197981 */ /* 0x000ee2000c1e1900 */
[----:B--2---:R-:W-:-:S03]  /*03e0*/  FFMA R18, R20, R23, R18 ;  /* 0x0000001714127223 */ /* 0x004fc60000000012 */
[----:B------:R-:W2:Y:S01]  /*03f0*/  LDG.E R20, desc[UR4][R14.64+0x8] ;  /* 0x000008040e147981 */ /* 0x000ea2000c1e1900 */
[----:B----4-:R-:W-:Y:S01]  /*0400*/  FFMA R18, R27, R22, R18 ;  /* 0x000000161b127223 */ /* 0x010fe20000000012 */
[----:B------:R-:W-:-:S04]  /*0410*/  IMAD.WIDE R26, R21, 0x4, R10 ;  /* 0x00000004151a7825 */ /* 0x000fc800078e020a */
[----:B------:R-:W-:Y:S02]  /*0420*/  IMAD.WIDE R22, R21, 0x4, R12 ;  /* 0x0000000415167825 */ /* 0x000fe400078e020c */
[----:B------:R-:W4:Y:S04]  /*0430*/  LDG.E R27, desc[UR4][R26.64] ;  /* 0x000000041a1b7981 */ /* 0x000f28000c1e1900 */
[----:B------:R-:W2:Y:S01]  /*0440*/  LDG.E R23, desc[UR4][R22.64] ;  /* 0x0000000416177981 */ /* 0x000ea2000c1e1900 */
[----:B-----5:R-:W-:-:S03]  /*0450*/  FFMA R18, R28, R29, R18 ;  /* 0x0000001d1c127223 */ /* 0x020fc60000000012 */
[----:B------:R-:W4:Y:S04]  /*0460*/  LDG.E R29, desc[UR4][R14.64+0x4] ;  /* 0x000004040e1d7981 */ /* 0x000f28000c1e1900 */
[----:B------:R-:W3:Y:S01]  /*0470*/  LDG.E R28, desc[UR4][R14.64+0xc] ;  /* 0x00000c040e1c7981 */ /* 0x000ee2000c1e1900 */
[----:B------:R-:W-:-:S04]  /*0480*/  IADD3 R16, PT, PT, R16, 0x8, RZ ;  /* 0x0000000810107810 */ /* 0x000fc80007ffe0ff */
[----:B------:R-:W-:Y:S02]  /*0490*/  ISETP.NE.AND P0, PT, R16, RZ, PT ;  /* 0x000000ff1000720c */ /* 0x000fe40003f05270 */
[----:B------:R-:W-:Y:S01]  /*04a0*/  LEA R21, R19, R21, 0x3 ;  /* 0x0000001513157211 */ /* 0x000fe200078e18ff */
[----:B----4-:R-:W-:-:S04]  /*04b0*/  FFMA R18, R29, R27, R18 ;  /* 0x0000001b1d127223 */ /* 0x010fc80000000012 */
[----:B--2---:R-:W-:Y:S01]  /*04c0*/  FFMA R29, R20, R23, R18 ;  /* 0x00000017141d7223 */ /* 0x004fe20000000012 */
[----:B------:R-:W-:-:S03]  /*04d0*/  IADD3 R20, P1, PT, R14, 0x20, RZ ;  /* 0x000000200e147810 */ /* 0x000fc60007f3e0ff */
[----:B---3--:R-:W-:Y:S01]  /*04e0*/  FFMA R18, R28, R25, R29 ;  /* 0x000000191c127223 */ /* 0x008fe2000000001d */
[----:B------:R-:W-:Y:S01]  /*04f0*/  IADD3.X R15, PT, PT, RZ, R15, RZ, P1, !PT ;  /* 0x0000000fff0f7210 */ /* 0x000fe20000ffe4ff */
[----:B------:R-:W-:Y:S08]  /*0500*/  @P0 BRA `(.L_x_12) ;  /* 0xfffffffc00600947 */ /* 0x000ff0000383ffff */
[----:B------:R-:W-:Y:S05]  /*0510*/  BSYNC.RECONVERGENT B2 ;  /* 0x0000000000027941 */ /* 0x000fea0003800200 */
.L_x_11:
[----:B------:R-:W-:-:S07]  /*0520*/  LOP3.LUT R2, R19, 0x7ffffff8, RZ, 0xc0, !PT ;  /* 0x7ffffff813027812 */ /* 0x000fce00078ec0ff */
.L_x_10:
[----:B------:R-:W-:Y:S05]  /*0530*/  BSYNC.RECONVERGENT B1 ;  /* 0x0000000000017941 */ /* 0x000fea0003800200 */
.L_x_9:
[----:B------:R-:W-:-:S13]  /*0540*/  LOP3.LUT P0, R3, R19, 0x7, RZ, 0xc0, !PT ;  /* 0x0000000713037812 */ /* 0x000fda000780c0ff */
[----:B------:R-:W-:Y:S05]  /*0550*/  @!P0 BRA `(.L_x_8) ;  /* 0x0000000000e08947 */ /* 0x000fea0003800000 */
[----:B------:R-:W-:Y:S01]  /*0560*/  ISETP.GE.U32.AND P0, PT, R3, 0x4, PT ;  /* 0x000000040300780c */ /* 0x000fe20003f06070 */
[----:B------:R-:W-:Y:S01]  /*0570*/  BSSY.RECONVERGENT B1, `(.L_x_13) ;  /* 0x000001b000017945 */ /* 0x000fe20003800200 */
[C---:B------:R-:W-:Y:S01]  /*0580*/  LOP3.LUT R16, R19.reuse, 0x3, RZ, 0xc0, !PT ;  /* 0x0000000313107812 */ /* 0x040fe200078ec0ff */
[----:B------:R-:W-:-:S03]  /*0590*/  IMAD R3, R19, R17, RZ ;  /* 0x0000001113037224 */ /* 0x000fc600078e02ff */
[----:B------:R-:W-:-:S07]  /*05a0*/  ISETP.NE.AND P1, PT, R16, RZ, PT ;  /* 0x000000ff1000720c */ /* 0x000fce0003f25270 */
[----:B------:R-:W-:Y:S06]  /*05b0*/  @!P0 BRA `(.L_x_14) ;  /* 0x0000000000588947 */ /* 0x000fec0003800000 */
[----:B------:R-:W0:Y:S01]  /*05c0*/  LDC.64 R10, c[0x0][0x390] ;  /* 0x0000e400ff0a7b82 */ /* 0x000e220000000a00 */
[----:B------:R-:W-:Y:S01]  /*05d0*/  IMAD R9, R2, R19, R0 ;  /* 0x0000001302097224 */ /* 0x000fe200078e0200 */
[----:B------:R-:W-:-:S06]  /*05e0*/  IADD3 R7, PT, PT, R3, R2, RZ ;  /* 0x0000000203077210 */ /* 0x000fcc0007ffe0ff */
[----:B------:R-:W1:Y:S01]  /*05f0*/  LDC.64 R4, c[0x0][0x388] ;  /* 0x0000e200ff047b82 */ /* 0x000e620000000a00 */
[----:B0-----:R-:W-:-:S04]  /*0600*/  IMAD.WIDE R10, R9, 0x4, R10 ;  /* 0x00000004090a7825 */ /* 0x001fc800078e020a */
[----:B------:R-:W-:Y:S02]  /*0610*/  IMAD.WIDE.U32 R12, R19, 0x4, R10 ;  /* 0x00000004130c7825 */ /* 0x000fe400078e000a */
[----:B------:R-:W2:Y:S02]  /*0620*/  LDG.E R10, desc[UR4][R10.64] ;  /* 0x000000040a0a7981 */ /* 0x000ea4000c1e1900 */
[----:B-1----:R-:W-:-:S04]  /*0630*/  IMAD.WIDE R4, R7, 0x4, R4 ;  /* 0x0000000407047825 */ /* 0x002fc800078e0204 */
[C---:B------:R-:W-:Y:S01]  /*0640*/  IMAD.WIDE.U32 R6, R19.reuse, 0x4, R12 ;  /* 0x0000000413067825 */ /* 0x040fe200078e000c */
[----:B------:R-:W2:Y:S04]  /*0650*/  LDG.E R15, desc[UR4][R4.64] ;  /* 0x00000004040f7981 */ /* 0x000ea8000c1e1900 */
[----:B------:R-:W3:Y:S01]  /*0660*/  LDG.E R12, desc[UR4][R12.64] ;  /* 0x000000040c0c7981 */ /* 0x000ee2000c1e1900 */
[----:B------:R-:W-:-:S03]  /*0670*/  IMAD.WIDE.U32 R8, R19, 0x4, R6 ;  /* 0x0000000413087825 */ /* 0x000fc600078e0006 */
[----:B------:R-:W3:Y:S04]  /*0680*/  LDG.E R14, desc[UR4][R4.64+0x4] ;  /* 0x00000404040e7981 */ /* 0x000ee8000c1e1900 */
[----:B------:R-:W4:Y:S04]  /*0690*/  LDG.E R20, desc[UR4][R6.64] ;  /* 0x0000000406147981 */ /* 0x000f28000c1e1900 */
[----:B------:R-:W4:Y:S04]  /*06a0*/  LDG.E R21, desc[UR4][R4.64+0x8] ;  /* 0x0000080404157981 */ /* 0x000f28000c1e1900 */
[----:B------:R-:W5:Y:S04]  /*06b0*/  LDG.E R23, desc[UR4][R4.64+0xc] ;  /* 0x00000c0404177981 */ /* 0x000f68000c1e1900 */
[----:B------:R-:W5:Y:S01]  /*06c0*/  LDG.E R8, desc[UR4][R8.64] ;  /* 0x0000000408087981 */ /* 0x000f62000c1e1900 */
[----:B------:R-:W-:Y:S01]  /*06d0*/  IADD3 R2, PT, PT, R2, 0x4, RZ ;  /* 0x0000000402027810 */ /* 0x000fe20007ffe0ff */
[----:B--2---:R-:W-:-:S04]  /*06e0*/  FFMA R15, R15, R10, R18 ;  /* 0x0000000a0f0f7223 */ /* 0x004fc80000000012 */
[----:B---3--:R-:W-:-:S04]  /*06f0*/  FFMA R14, R14, R12, R15 ;  /* 0x0000000c0e0e7223 */ /* 0x008fc8000000000f */
[----:B----4-:R-:W-:-:S04]  /*0700*/  FFMA R14, R21, R20, R14 ;  /* 0x00000014150e7223 */ /* 0x010fc8000000000e */
[----:B-----5:R-:W-:-:S07]  /*0710*/  FFMA R18, R23, R8, R14 ;  /* 0x0000000817127223 */ /* 0x020fce000000000e */
.L_x_14:
[----:B------:R-:W-:Y:S05]  /*0720*/  BSYNC.RECONVERGENT B1 ;  /* 0x0000000000017941 */ /* 0x000fea0003800200 */
.L_x_13:
[----:B------:R-:W-:Y:S05]  /*0730*/  @!P1 BRA `(.L_x_8) ;  /* 0x0000000000689947 */ /* 0x000fea0003800000 */
[----:B------:R-:W-:Y:S02]  /*0740*/  ISETP.NE.AND P0, PT, R16, 0x1, PT ;  /* 0x000000011000780c */ /* 0x000fe40003f05270 */
[----:B------:R-:W-:-:S04]  /*0750*/  LOP3.LUT R4, R19, 0x1, RZ, 0xc0, !PT ;  /* 0x0000000113047812 */ /* 0x000fc800078ec0ff */
[----:B------:R-:W-:-:S07]  /*0760*/  ISETP.NE.U32.AND P1, PT, R4, 0x1, PT ;  /* 0x000000010400780c */ /* 0x000fce0003f25070 */
[----:B------:R-:W0:Y:S01]  /*0770*/  @P0 LDC.64 R10, c[0x0][0x390] ;  /* 0x0000e400ff0a0b82 */ /* 0x000e220000000a00 */
[C---:B------:R-:W-:Y:S01]  /*0780*/  @P0 IMAD R15, R2.reuse, R19, R0 ;  /* 0x00000013020f0224 */ /* 0x040fe200078e0200 */
[----:B------:R-:W-:Y:S02]  /*0790*/  @P0 IADD3 R13, PT, PT, R3, R2, RZ ;  /* 0x00000002030d0210 */ /* 0x000fe40007ffe0ff */
[----:B------:R-:W-:-:S04]  /*07a0*/  @P0 IADD3 R2, PT, PT, R2, 0x2, RZ ;  /* 0x0000000202020810 */ /* 0x000fc80007ffe0ff */
[----:B------:R-:W1:Y:S08]  /*07b0*/  @P0 LDC.64 R8, c[0x0][0x388] ;  /* 0x0000e200ff080b82 */ /* 0x000e700000000a00 */
[----:B------:R-:W2:Y:S08]  /*07c0*/  @!P1 LDC.64 R6, c[0x0][0x388] ;  /* 0x0000e200ff069b82 */ /* 0x000eb00000000a00 */
[----:B------:R-:W3:Y:S01]  /*07d0*/  @!P1 LDC.64 R4, c[0x0][0x390] ;  /* 0x0000e400ff049b82 */ /* 0x000ee20000000a00 */
[----:B0-----:R-:W-:-:S04]  /*07e0*/  @P0 IMAD.WIDE R10, R15, 0x4, R10 ;  /* 0x000000040f0a0825 */ /* 0x001fc800078e020a */
[----:B------:R-:W-:Y:S01]  /*07f0*/  @!P1 IMAD R15, R2, R19, R0 ;  /* 0x00000013020f9224 */ /* 0x000fe200078e0200 */
[----:B------:R-:W4:Y:S01]  /*0800*/  @P0 LDG.E R12, desc[UR4][R10.64] ;  /* 0x000000040a0c0981 */ /* 0x000f22000c1e1900 */
[----:B-1----:R-:W-:Y:S01]  /*0810*/  @P0 IMAD.WIDE R8, R13, 0x4, R8 ;  /* 0x000000040d080825 */ /* 0x002fe200078e0208 */
[----:B------:R-:W-:-:S03]  /*0820*/  @!P1 IADD3 R13, PT, PT, R3, R2, RZ ;  /* 0x00000002030d9210 */ /* 0x000fc60007ffe0ff */
[----:B------:R-:W-:Y:S01]  /*0830*/  @P0 IMAD.WIDE.U32 R2, R19, 0x4, R10 ;  /* 0x0000000413020825 */ /* 0x000fe200078e000a */
[----:B------:R-:W4:Y:S03]  /*0840*/  @P0 LDG.E R21, desc[UR4][R8.64] ;  /* 0x0000000408150981 */ /* 0x000f26000c1e1900 */
[----:B--2---:R-:W-:Y:S01]  /*0850*/  @!P1 IMAD.WIDE R6, R13, 0x4, R6 ;  /* 0x000000040d069825 */ /* 0x004fe200078e0206 */
[----:B------:R-:W2:Y:S04]  /*0860*/  @P0 LDG.E R23, desc[UR4][R8.64+0x4] ;  /* 0x0000040408170981 */ /* 0x000ea8000c1e1900 */
[----:B------:R-:W2:Y:S01]  /*0870*/  @P0 LDG.E R2, desc[UR4][R2.64] ;  /* 0x0000000402020981 */ /* 0x000ea2000c1e1900 */
[----:B---3--:R-:W-:-:S03]  /*0880*/  @!P1 IMAD.WIDE R4, R15, 0x4, R4 ;  /* 0x000000040f049825 */ /* 0x008fc600078e0204 */
[----:B------:R-:W3:Y:S04]  /*0890*/  @!P1 LDG.E R7, desc[UR4][R6.64] ;  /* 0x0000000406079981 */ /* 0x000ee8000c1e1900 */
[----:B------:R-:W3:Y:S01]  /*08a0*/  @!P1 LDG.E R4, desc[UR4][R4.64] ;  /* 0x0000000404049981 */ /* 0x000ee2000c1e1900 */
[----:B----4-:R-:W-:-:S04]  /*08b0*/  @P0 FFMA R12, R21, R12, R18 ;  /* 0x0000000c150c0223 */ /* 0x010fc80000000012 */
[----:B--2---:R-:W-:-:S04]  /*08c0*/  @P0 FFMA R18, R23, R2, R12 ;  /* 0x0000000217120223 */ /* 0x004fc8000000000c */
[----:B---3--:R-:W-:-:S07]  /*08d0*/  @!P1 FFMA R18, R7, R4, R18 ;  /* 0x0000000407129223 */ /* 0x008fce0000000012 */
.L_x_8:
[----:B------:R-:W-:Y:S05]  /*08e0*/  BSYNC.RECONVERGENT B0 ;  /* 0x0000000000007941 */ /* 0x000fea0003800200 */
.L_x_7:
[----:B------:R-:W0:Y:S01]  /*08f0*/  LDC.64 R2, c[0x0][0x398] ;  /* 0x0000e600ff027b82 */ /* 0x000e220000000a00 */
[----:B------:R-:W-:-:S07]  /*0900*/  IMAD R19, R19, R17, R0 ;  /* 0x0000001113137224 */ /* 0x000fce00078e0200 */
[----:B------:R-:W1:Y:S01]  /*0910*/  LDC.64 R4, c[0x0][0x380] ;  /* 0x0000e000ff047b82 */ /* 0x000e620000000a00 */
[----:B0-----:R-:W-:-:S05]  /*0920*/  IMAD.WIDE R2, R19, 0x4, R2 ;  /* 0x0000000413027825 */ /* 0x001fca00078e0202 */
[----:B------:R0:W-:Y:S04]  /*0930*/  STG.E desc[UR4][R2.64], R18 ;  /* 0x0000001202007986 */ /* 0x0001e8000c101904 */
[----:B-1----:R-:W2:Y:S01]  /*0940*/  LDG.E R19, desc[UR4][R4.64] ;  /* 0x0000000404137981 */ /* 0x002ea2000c1e1900 */
[----:B------:R-:W-:-:S04]  /*0950*/  IADD3 R17, PT, PT, R17, 0x1, RZ ;  /* 0x0000000111117810 */ /* 0x000fc80007ffe0ff */
[----:B--2---:R-:W-:-:S13]  /*0960*/  ISETP.GE.AND P0, PT, R17, R19, PT ;  /* 0x000000131100720c */ /* 0x004fda0003f06270 */
[----:B0-----:R-:W-:Y:S05]  /*0970*/  @!P0 BRA `(.L_x_15) ;  /* 0xfffffff400e08947 */ /* 0x001fea000383ffff */
[----:B------:R-:W-:Y:S05]  /*0980*/  EXIT ;  /* 0x000000000000794d */ /* 0x000fea0003800000 */
.L_x_16:
        /* <DEDUP_REMOVED lines=15> */
.L_x_18:


//--------------------- .nv.global.init           --------------------------
	.section	.nv.global.init,"aw",@progbits
.nv.global.init:
	.type		$str$1,@object
	.size		$str$1,($str$2 - $str$1)
$str$1:
        /*0000*/ 	.byte	0x0a, 0x00
	.type		$str$2,@object
	.size		$str$2,($str - $str$2)
$str$2:
        /*0002*/ 	.byte	0x5b, 0x25, 0x66, 0x5d, 0x00
	.type		$str,@object
	.size		$str,(.L_0 - $str)
$str:
        /*0007*/ 	.byte	0x0a, 0x4d, 0x61, 0x74, 0x72, 0x69, 0x78, 0x20, 0x25, 0x63, 0x0a, 0x00
.L_0:


//--------------------- .nv.shared.reserved.0     --------------------------
	.section	.nv.shared.reserved.0,"aw",@nobits
	.weak		__nv_reservedSMEM_offset_0_alias
	.size		__nv_reservedSMEM_offset_0_alias, 0, 64
	.other		__nv_reservedSMEM_offset_0_alias,@"STO_CUDA_RESERVED_SHARED STV_DEFAULT"
__nv_reservedSMEM_offset_0_alias:
	.zero		0
	.zero		64


//--------------------- .nv.constant0._Z14imprimirMatDevPiPfc --------------------------
	.section	.nv.constant0._Z14imprimirMatDevPiPfc,"a",@progbits
	.sectionflags	@""
	.align	4
.nv.constant0._Z14imprimirMatDevPiPfc:
	.zero		913


//--------------------- .nv.constant0._Z15kernel_mat_multPiPfS0_S0_ --------------------------
	.section	.nv.constant0._Z15kernel_mat_multPiPfS0_S0_,"a",@progbits
	.sectionflags	@""
	.align	4
.nv.constant0._Z15kernel_mat_multPiPfS0_S0_:
	.zero		928


//--------------------- SYMBOLS --------------------------

	.type		.nv.reservedSmem.offset0,@object
	.size		.nv.reservedSmem.offset0,0x4
	.type		vprintf,@function
